//
// Generated by NVIDIA NVVM Compiler
//
// Compiler Build ID: CL-36424714
// Cuda compilation tools, release 13.0, V13.0.88
// Based on NVVM 20.0.0
//

.version 9.0
.target sm_100
.address_size 64

	// .globl	_Z23kernel_separate_forwardPfS_iiiiii

.visible .entry _Z23kernel_separate_forwardPfS_iiiiii(
	.param .u64 .ptr .align 1 _Z23kernel_separate_forwardPfS_iiiiii_param_0,
	.param .u64 .ptr .align 1 _Z23kernel_separate_forwardPfS_iiiiii_param_1,
	.param .u32 _Z23kernel_separate_forwardPfS_iiiiii_param_2,
	.param .u32 _Z23kernel_separate_forwardPfS_iiiiii_param_3,
	.param .u32 _Z23kernel_separate_forwardPfS_iiiiii_param_4,
	.param .u32 _Z23kernel_separate_forwardPfS_iiiiii_param_5,
	.param .u32 _Z23kernel_separate_forwardPfS_iiiiii_param_6,
	.param .u32 _Z23kernel_separate_forwardPfS_iiiiii_param_7
)
{
	.reg .pred 	%p<17>;
	.reg .b32 	%r<50>;
	.reg .b32 	%f<4>;
	.reg .b64 	%rd<17>;

	ld.param.u64 	%rd3, [_Z23kernel_separate_forwardPfS_iiiiii_param_0];
	ld.param.u64 	%rd4, [_Z23kernel_separate_forwardPfS_iiiiii_param_1];
	ld.param.u32 	%r16, [_Z23kernel_separate_forwardPfS_iiiiii_param_2];
	ld.param.u32 	%r17, [_Z23kernel_separate_forwardPfS_iiiiii_param_3];
	ld.param.u32 	%r18, [_Z23kernel_separate_forwardPfS_iiiiii_param_4];
	ld.param.u32 	%r19, [_Z23kernel_separate_forwardPfS_iiiiii_param_5];
	ld.param.u32 	%r20, [_Z23kernel_separate_forwardPfS_iiiiii_param_6];
	ld.param.u32 	%r21, [_Z23kernel_separate_forwardPfS_iiiiii_param_7];
	cvta.to.global.u64 	%rd1, %rd4;
	cvta.to.global.u64 	%rd2, %rd3;
	mov.u32 	%r22, %tid.x;
	mov.u32 	%r23, %ctaid.x;
	mov.u32 	%r1, %ntid.x;
	mad.lo.s32 	%r48, %r23, %r1, %r22;
	mul.lo.s32 	%r24, %r20, %r19;
	mul.lo.s32 	%r3, %r24, %r21;
	setp.ge.s32 	%p1, %r48, %r3;
	@%p1 bra 	$L__BB0_13;
	mov.u32 	%r25, %nctaid.x;
	mul.lo.s32 	%r4, %r1, %r25;
	setp.eq.s32 	%p2, %r16, 1;
	@%p2 bra 	$L__BB0_7;
	setp.eq.s32 	%p3, %r16, 2;
	@%p3 bra 	$L__BB0_10;
	setp.ne.s32 	%p4, %r16, 3;
	@%p4 bra 	$L__BB0_13;
$L__BB0_4:
	rem.s32 	%r14, %r48, %r21;
	setp.lt.s32 	%p5, %r14, %r17;
	setp.ge.s32 	%p6, %r14, %r18;
	or.pred  	%p7, %p5, %p6;
	@%p7 bra 	$L__BB0_6;
	div.s32 	%r26, %r48, %r21;
	mul.wide.s32 	%rd5, %r48, 4;
	add.s64 	%rd6, %rd2, %rd5;
	ld.global.f32 	%f1, [%rd6];
	sub.s32 	%r27, %r14, %r17;
	div.s32 	%r28, %r26, %r20;
	rem.s32 	%r29, %r28, %r19;
	mul.lo.s32 	%r30, %r28, %r20;
	sub.s32 	%r31, %r26, %r30;
	mad.lo.s32 	%r32, %r29, %r20, %r31;
	mad.lo.s32 	%r33, %r32, %r21, %r27;
	mul.wide.s32 	%rd7, %r33, 4;
	add.s64 	%rd8, %rd1, %rd7;
	st.global.f32 	[%rd8], %f1;
$L__BB0_6:
	add.s32 	%r48, %r48, %r4;
	setp.lt.s32 	%p8, %r48, %r3;
	@%p8 bra 	$L__BB0_4;
	bra.uni 	$L__BB0_13;
$L__BB0_7:
	div.s32 	%r6, %r48, %r21;
	div.s32 	%r41, %r6, %r20;
	rem.s32 	%r7, %r41, %r19;
	setp.lt.s32 	%p13, %r7, %r17;
	setp.ge.s32 	%p14, %r7, %r18;
	or.pred  	%p15, %p13, %p14;
	@%p15 bra 	$L__BB0_9;
	mul.wide.s32 	%rd13, %r48, 4;
	add.s64 	%rd14, %rd2, %rd13;
	ld.global.f32 	%f3, [%rd14];
	sub.s32 	%r42, %r7, %r17;
	rem.s32 	%r43, %r6, %r20;
	mad.lo.s32 	%r44, %r42, %r20, %r43;
	rem.s32 	%r45, %r48, %r21;
	mad.lo.s32 	%r46, %r44, %r21, %r45;
	mul.wide.s32 	%rd15, %r46, 4;
	add.s64 	%rd16, %rd1, %rd15;
	st.global.f32 	[%rd16], %f3;
$L__BB0_9:
	add.s32 	%r48, %r48, %r4;
	setp.lt.s32 	%p16, %r48, %r3;
	@%p16 bra 	$L__BB0_7;
	bra.uni 	$L__BB0_13;
$L__BB0_10:
	div.s32 	%r34, %r48, %r21;
	div.s32 	%r11, %r34, %r20;
	mul.lo.s32 	%r35, %r11, %r20;
	sub.s32 	%r10, %r34, %r35;
	setp.lt.s32 	%p9, %r10, %r17;
	setp.ge.s32 	%p10, %r10, %r18;
	or.pred  	%p11, %p9, %p10;
	@%p11 bra 	$L__BB0_12;
	mul.wide.s32 	%rd9, %r48, 4;
	add.s64 	%rd10, %rd2, %rd9;
	ld.global.f32 	%f2, [%rd10];
	sub.s32 	%r36, %r10, %r17;
	rem.s32 	%r37, %r11, %r19;
	mad.lo.s32 	%r38, %r37, %r20, %r36;
	rem.s32 	%r39, %r48, %r21;
	mad.lo.s32 	%r40, %r38, %r21, %r39;
	mul.wide.s32 	%rd11, %r40, 4;
	add.s64 	%rd12, %rd1, %rd11;
	st.global.f32 	[%rd12], %f2;
$L__BB0_12:
	add.s32 	%r48, %r48, %r4;
	setp.lt.s32 	%p12, %r48, %r3;
	@%p12 bra 	$L__BB0_10;
$L__BB0_13:
	ret;

}


// ===== COMPILED SASS (sm_100) =====

	.target	sm_100

	.elftype	@"ET_EXEC"


//--------------------- .note.nv.tkinfo           --------------------------
	.section	.note.nv.tkinfo,"",@"SHT_NOTE"
	.sectionflags	@"SHF_NOTE_NV_TKINFO"
	.tkinfo
        /*0018*/ 	.word	0x00000002
        /*0030*/ 	.string	""
        /*0030*/ 	.string	"ptxas"
        /*0030*/ 	.string	"Cuda compilation tools, release 13.0, V13.0.88"
        /*0030*/ 	.string	"Build cuda_13.0.r13.0/compiler.36424714_0"
        /*0030*/ 	.string	"-arch sm_100 -m 64 "



//--------------------- .note.nv.cuinfo           --------------------------
	.section	.note.nv.cuinfo,"",@"SHT_NOTE"
	.sectionflags	@"SHF_NOTE_NV_CUINFO"
        /*0018*/ 	.short	0x0002
        /*001a*/ 	.short	0x0064
        /*001c*/ 	.short	0x0082
	.zero		2


//--------------------- .nv.info                  --------------------------
	.section	.nv.info,"",@"SHT_CUDA_INFO"
	.align	4


	//----- nvinfo : EIATTR_REGCOUNT
	.align		4
        /*0000*/ 	.byte	0x04, 0x2f
        /*0002*/ 	.short	(.L_1 - .L_0)
	.align		4
.L_0:
        /*0004*/ 	.word	index@(_Z23kernel_separate_forwardPfS_iiiiii)
        /*0008*/ 	.word	0x0000001c


	//----- nvinfo : EIATTR_FRAME_SIZE
	.align		4
.L_1:
        /*000c*/ 	.byte	0x04, 0x11
        /*000e*/ 	.short	(.L_3 - .L_2)
	.align		4
.L_2:
        /*0010*/ 	.word	index@(_Z23kernel_separate_forwardPfS_iiiiii)
        /*0014*/ 	.word	0x00000000


	//----- nvinfo : EIATTR_MIN_STACK_SIZE
	.align		4
.L_3:
        /*0018*/ 	.byte	0x04, 0x12
        /*001a*/ 	.short	(.L_5 - .L_4)
	.align		4
.L_4:
        /*001c*/ 	.word	index@(_Z23kernel_separate_forwardPfS_iiiiii)
        /*0020*/ 	.word	0x00000000
.L_5:


//--------------------- .nv.compat                --------------------------
	.section	.nv.compat,"",@"SHT_CUDA_COMPAT_INFO"
	.align	4
        /*0000*/ 	.byte	0x02, 0x09, 0x00, 0x00, 0x02, 0x02, 0x01, 0x00, 0x02, 0x05, 0x05, 0x00, 0x03, 0x07, 0x01, 0x01
        /*0010*/ 	.byte	0x02, 0x03, 0x00, 0x00, 0x02, 0x06, 0x01, 0x00, 0x04, 0x0b, 0x08, 0x00, 0x09, 0x00, 0x00, 0x00
        /*0020*/ 	.byte	0x00, 0x00, 0x00, 0x00


//--------------------- .nv.info._Z23kernel_separate_forwardPfS_iiiiii --------------------------
	.section	.nv.info._Z23kernel_separate_forwardPfS_iiiiii,"",@"SHT_CUDA_INFO"
	.sectionflags	@""
	.align	4


	//----- nvinfo : EIATTR_CUDA_API_VERSION
	.align		4
        /*0000*/ 	.byte	0x04, 0x37
        /*0002*/ 	.short	(.L_7 - .L_6)
.L_6:
        /*0004*/ 	.word	0x00000082


	//----- nvinfo : EIATTR_KPARAM_INFO
	.align		4
.L_7:
        /*0008*/ 	.byte	0x04, 0x17
        /*000a*/ 	.short	(.L_9 - .L_8)
.L_8:
        /*000c*/ 	.word	0x00000000
        /*0010*/ 	.short	0x0007
        /*0012*/ 	.short	0x0024
        /*0014*/ 	.byte	0x00, 0xf0, 0x11, 0x00


	//----- nvinfo : EIATTR_KPARAM_INFO
	.align		4
.L_9:
        /*0018*/ 	.byte	0x04, 0x17
        /*001a*/ 	.short	(.L_11 - .L_10)
.L_10:
        /*001c*/ 	.word	0x00000000
        /*0020*/ 	.short	0x0006
        /*0022*/ 	.short	0x0020
        /*0024*/ 	.byte	0x00, 0xf0, 0x11, 0x00


	//----- nvinfo : EIATTR_KPARAM_INFO
	.align		4
.L_11:
        /*0028*/ 	.byte	0x04, 0x17
        /*002a*/ 	.short	(.L_13 - .L_12)
.L_12:
        /*002c*/ 	.word	0x00000000
        /*0030*/ 	.short	0x0005
        /*0032*/ 	.short	0x001c
        /*0034*/ 	.byte	0x00, 0xf0, 0x11, 0x00


	//----- nvinfo : EIATTR_KPARAM_INFO
	.align		4
.L_13:
        /*0038*/ 	.byte	0x04, 0x17
        /*003a*/ 	.short	(.L_15 - .L_14)
.L_14:
        /*003c*/ 	.word	0x00000000
        /*0040*/ 	.short	0x0004
        /*0042*/ 	.short	0x0018
        /*0044*/ 	.byte	0x00, 0xf0, 0x11, 0x00


	//----- nvinfo : EIATTR_KPARAM_INFO
	.align		4
.L_15:
        /*0048*/ 	.byte	0x04, 0x17
        /*004a*/ 	.short	(.L_17 - .L_16)
.L_16:
        /*004c*/ 	.word	0x00000000
        /*0050*/ 	.short	0x0003
        /*0052*/ 	.short	0x0014
        /*0054*/ 	.byte	0x00, 0xf0, 0x11, 0x00


	//----- nvinfo : EIATTR_KPARAM_INFO
	.align		4
.L_17:
        /*0058*/ 	.byte	0x04, 0x17
        /*005a*/ 	.short	(.L_19 - .L_18)
.L_18:
        /*005c*/ 	.word	0x00000000
        /*0060*/ 	.short	0x0002
        /*0062*/ 	.short	0x0010
        /*0064*/ 	.byte	0x00, 0xf0, 0x11, 0x00


	//----- nvinfo : EIATTR_KPARAM_INFO
	.align		4
.L_19:
        /*0068*/ 	.byte	0x04, 0x17
        /*006a*/ 	.short	(.L_21 - .L_20)
.L_20:
        /*006c*/ 	.word	0x00000000
        /*0070*/ 	.short	0x0001
        /*0072*/ 	.short	0x0008
        /*0074*/ 	.byte	0x00, 0xf5, 0x21, 0x00


	//----- nvinfo : EIATTR_KPARAM_INFO
	.align		4
.L_21:
        /*0078*/ 	.byte	0x04, 0x17
        /*007a*/ 	.short	(.L_23 - .L_22)
.L_22:
        /*007c*/ 	.word	0x00000000
        /*0080*/ 	.short	0x0000
        /*0082*/ 	.short	0x0000
        /*0084*/ 	.byte	0x00, 0xf5, 0x21, 0x00


	//----- nvinfo : EIATTR_SPARSE_MMA_MASK
	.align		4
.L_23:
        /*0088*/ 	.byte	0x03, 0x50
        /*008a*/ 	.short	0x0000


	//----- nvinfo : EIATTR_MAXREG_COUNT
	.align		4
        /*008c*/ 	.byte	0x03, 0x1b
        /*008e*/ 	.short	0x00ff


	//----- nvinfo : EIATTR_MERCURY_ISA_VERSION
	.align		4
        /*0090*/ 	.byte	0x03, 0x5f
        /*0092*/ 	.short	0x0101


	//----- nvinfo : EIATTR_VRC_CTA_INIT_COUNT
	.align		4
        /*0094*/ 	.byte	0x02, 0x4a
	.zero		1
	.zero		1


	//----- nvinfo : EIATTR_EXIT_INSTR_OFFSETS
	.align		4
        /*0098*/ 	.byte	0x04, 0x1c
        /*009a*/ 	.short	(.L_25 - .L_24)


	//   ....[0]....
.L_24:
        /*009c*/ 	.word	0x000000a0


	//   ....[1]....
        /*00a0*/ 	.word	0x00000140


	//   ....[2]....
        /*00a4*/ 	.word	0x00000840


	//   ....[3]....
        /*00a8*/ 	.word	0x00000f20


	//   ....[4]....
        /*00ac*/ 	.word	0x00001670


	//----- nvinfo : EIATTR_CRS_STACK_SIZE
	.align		4
.L_25:
        /*00b0*/ 	.byte	0x04, 0x1e
        /*00b2*/ 	.short	(.L_27 - .L_26)
.L_26:
        /*00b4*/ 	.word	0x00000000


	//----- nvinfo : EIATTR_CBANK_PARAM_SIZE
	.align		4
.L_27:
        /*00b8*/ 	.byte	0x03, 0x19
        /*00ba*/ 	.short	0x0028


	//----- nvinfo : EIATTR_PARAM_CBANK
	.align		4
        /*00bc*/ 	.byte	0x04, 0x0a
        /*00be*/ 	.short	(.L_29 - .L_28)
	.align		4
.L_28:
        /*00c0*/ 	.word	index@(.nv.constant0._Z23kernel_separate_forwardPfS_iiiiii)
        /*00c4*/ 	.short	0x0380
        /*00c6*/ 	.short	0x0028


	//----- nvinfo : EIATTR_SW_WAR
	.align		4
.L_29:
        /*00c8*/ 	.byte	0x04, 0x36
        /*00ca*/ 	.short	(.L_31 - .L_30)
.L_30:
        /*00cc*/ 	.word	0x00000008
.L_31:


//--------------------- .nv.callgraph             --------------------------
	.section	.nv.callgraph,"",@"SHT_CUDA_CALLGRAPH"
	.align	4
	.sectionentsize	8
	.align		4
        /*0000*/ 	.word	0x00000000
	.align		4
        /*0004*/ 	.word	0xffffffff
	.align		4
        /*0008*/ 	.word	0x00000000
	.align		4
        /*000c*/ 	.word	0xfffffffe
	.align		4
        /*0010*/ 	.word	0x00000000
	.align		4
        /*0014*/ 	.word	0xfffffffd
	.align		4
        /*0018*/ 	.word	0x00000000
	.align		4
        /*001c*/ 	.word	0xfffffffc


//--------------------- .text._Z23kernel_separate_forwardPfS_iiiiii --------------------------
	.section	.text._Z23kernel_separate_forwardPfS_iiiiii,"ax",@progbits
	.align	128
        .global         _Z23kernel_separate_forwardPfS_iiiiii
        .type           _Z23kernel_separate_forwardPfS_iiiiii,@function
        .size           _Z23kernel_separate_forwardPfS_iiiiii,(.L_x_12 - _Z23kernel_separate_forwardPfS_iiiiii)
        .other          _Z23kernel_separate_forwardPfS_iiiiii,@"STO_CUDA_ENTRY STV_DEFAULT"
_Z23kernel_separate_forwardPfS_iiiiii:
.text._Z23kernel_separate_forwardPfS_iiiiii:
[----:B------:R-:W-:Y:S01]  /*0000*/  LDC R1, c[0x0][0x37c] ;  /* 0x0000df00ff017b82 */ /* 0x000fe20000000800 */
[----:B------:R-:W0:Y:S07]  /*0010*/  S2R R3, SR_TID.X ;  /* 0x0000000000037919 */ /* 0x000e2e0000002100 */
[----:B------:R-:W1:Y:S01]  /*0020*/  LDC.64 R4, c[0x0][0x3a0] ;  /* 0x0000e800ff047b82 */ /* 0x000e620000000a00 */
[----:B------:R-:W1:Y:S07]  /*0030*/  LDCU UR5, c[0x0][0x39c] ;  /* 0x00007380ff0577ac */ /* 0x000e6e0008000800 */
[----:B------:R-:W0:Y:S08]  /*0040*/  S2UR UR4, SR_CTAID.X ;  /* 0x00000000000479c3 */ /* 0x000e300000002500 */
[----:B------:R-:W0:Y:S01]  /*0050*/  LDC R0, c[0x0][0x360] ;  /* 0x0000d800ff007b82 */ /* 0x000e220000000800 */
[----:B-1----:R-:W-:-:S04]  /*0060*/  IMAD R2, R4, UR5, RZ ;  /* 0x0000000504027c24 */ /* 0x002fc8000f8e02ff */
[----:B------:R-:W-:Y:S02]  /*0070*/  IMAD R2, R2, R5, RZ ;  /* 0x0000000502027224 */ /* 0x000fe400078e02ff */
[----:B0-----:R-:W-:-:S05]  /*0080*/  IMAD R3, R0, UR4, R3 ;  /* 0x0000000400037c24 */ /* 0x001fca000f8e0203 */
[----:B------:R-:W-:-:S13]  /*0090*/  ISETP.GE.AND P0, PT, R3, R2, PT ;  /* 0x000000020300720c */ /* 0x000fda0003f06270 */
[----:B------:R-:W-:Y:S05]  /*00a0*/  @P0 EXIT ;  /* 0x000000000000094d */ /* 0x000fea0003800000 */
[----:B------:R-:W0:Y:S01]  /*00b0*/  LDC R4, c[0x0][0x390] ;  /* 0x0000e400ff047b82 */ /* 0x000e220000000800 */
[----:B------:R-:W1:Y:S01]  /*00c0*/  LDCU UR4, c[0x0][0x370] ;  /* 0x00006e00ff0477ac */ /* 0x000e620008000800 */
[----:B------:R-:W2:Y:S01]  /*00d0*/  LDCU.64 UR6, c[0x0][0x358] ;  /* 0x00006b00ff0677ac */ /* 0x000ea20008000a00 */
[----:B-1----:R-:W-:Y:S01]  /*00e0*/  IMAD R0, R0, UR4, RZ ;  /* 0x0000000400007c24 */ /* 0x002fe2000f8e02ff */
[----:B0-----:R-:W-:-:S13]  /*00f0*/  ISETP.NE.AND P0, PT, R4, 0x1, PT ;  /* 0x000000010400780c */ /* 0x001fda0003f05270 */
[----:B--2---:R-:W-:Y:S05]  /*0100*/  @!P0 BRA `(.L_x_0) ;  /* 0x0000000c00888947 */ /* 0x004fea0003800000 */
[----:B------:R-:W-:-:S13]  /*0110*/  ISETP.NE.AND P0, PT, R4, 0x2, PT ;  /* 0x000000020400780c */ /* 0x000fda0003f05270 */
[----:B------:R-:W-:Y:S05]  /*0120*/  @!P0 BRA `(.L_x_1) ;  /* 0x0000000400c88947 */ /* 0x000fea0003800000 */
[----:B------:R-:W-:-:S13]  /*0130*/  ISETP.NE.AND P0, PT, R4, 0x3, PT ;  /* 0x000000030400780c */ /* 0x000fda0003f05270 */
[----:B------:R-:W-:Y:S05]  /*0140*/  @P0 EXIT ;  /* 0x000000000000094d */ /* 0x000fea0003800000 */
[----:B------:R-:W-:Y:S01]  /*0150*/  IABS R15, R5 ;  /* 0x00000005000f7213 */ /* 0x000fe20000000000 */
[----:B------:R-:W0:Y:S01]  /*0160*/  LDC R10, c[0x0][0x39c] ;  /* 0x0000e700ff0a7b82 */ /* 0x000e220000000800 */
[----:B------:R-:W1:Y:S02]  /*0170*/  LDCU UR4, c[0x0][0x398] ;  /* 0x00007300ff0477ac */ /* 0x000e640008000800 */
[----:B------:R-:W2:Y:S05]  /*0180*/  I2F.RP R14, R15 ;  /* 0x0000000f000e7306 */ /* 0x000eaa0000209400 */
[----:B------:R-:W3:Y:S08]  /*0190*/  LDC R12, c[0x0][0x3a4] ;  /* 0x0000e900ff0c7b82 */ /* 0x000ef00000000800 */
[----:B------:R-:W4:Y:S01]  /*01a0*/  LDC R11, c[0x0][0x394] ;  /* 0x0000e500ff0b7b82 */ /* 0x000f220000000800 */
[----:B--2---:R-:W2:Y:S07]  /*01b0*/  MUFU.RCP R14, R14 ;  /* 0x0000000e000e7308 */ /* 0x004eae0000001000 */
[----:B------:R-:W0:Y:S08]  /*01c0*/  LDC R13, c[0x0][0x3a0] ;  /* 0x0000e800ff0d7b82 */ /* 0x000e300000000800 */
[----:B------:R-:W0:Y:S01]  /*01d0*/  LDC.64 R4, c[0x0][0x380] ;  /* 0x0000e000ff047b82 */ /* 0x000e220000000a00 */
[----:B--2---:R-:W-:-:S04]  /*01e0*/  VIADD R8, R14, 0xffffffe ;  /* 0x0ffffffe0e087836 */ /* 0x004fc80000000000 */
[----:B------:R2:W5:Y:S03]  /*01f0*/  F2I.FTZ.U32.TRUNC.NTZ R9, R8 ;  /* 0x0000000800097305 */ /* 0x000566000021f000 */
[----:B------:R-:W0:Y:S01]  /*0200*/  LDC.64 R6, c[0x0][0x388] ;  /* 0x0000e200ff067b82 */ /* 0x000e220000000a00 */
[----:B--2---:R-:W-:Y:S02]  /*0210*/  IMAD.MOV.U32 R8, RZ, RZ, RZ ;  /* 0x000000ffff087224 */ /* 0x004fe400078e00ff */
[----:B-----5:R-:W-:-:S04]  /*0220*/  IMAD.MOV R14, RZ, RZ, -R9 ;  /* 0x000000ffff0e7224 */ /* 0x020fc800078e0a09 */
[----:B------:R-:W-:-:S04]  /*0230*/  IMAD R17, R14, R15, RZ ;  /* 0x0000000f0e117224 */ /* 0x000fc800078e02ff */
[----:B-1-3--:R-:W-:-:S07]  /*0240*/  IMAD.HI.U32 R9, R9, R17, R8 ;  /* 0x0000001109097227 */ /* 0x00afce00078e0008 */
.L_x_4:
[----:B------:R-:W-:Y:S01]  /*0250*/  IABS R22, R3 ;  /* 0x0000000300167213 */ /* 0x000fe20000000000 */
[----:B------:R-:W-:Y:S01]  /*0260*/  BSSY.RECONVERGENT B0, `(.L_x_2) ;  /* 0x000005a000007945 */ /* 0x000fe20003800200 */
[----:B------:R-:W-:Y:S02]  /*0270*/  IABS R14, R12 ;  /* 0x0000000c000e7213 */ /* 0x000fe40000000000 */
[----:B------:R-:W-:Y:S01]  /*0280*/  ISETP.GE.AND P3, PT, R3, RZ, PT ;  /* 0x000000ff0300720c */ /* 0x000fe20003f66270 */
[----:B------:R-:W-:Y:S01]  /*0290*/  IMAD.HI.U32 R8, R9, R22, RZ ;  /* 0x0000001609087227 */ /* 0x000fe200078e00ff */
[----:B------:R-:W-:Y:S02]  /*02a0*/  ISETP.NE.AND P2, PT, R12, RZ, PT ;  /* 0x000000ff0c00720c */ /* 0x000fe40003f45270 */
[----:B-1----:R-:W-:Y:S02]  /*02b0*/  LOP3.LUT R19, RZ, R12, RZ, 0x33, !PT ;  /* 0x0000000cff137212 */ /* 0x002fe400078e33ff */
[----:B------:R-:W-:-:S05]  /*02c0*/  IADD3 R17, PT, PT, -R8, RZ, RZ ;  /* 0x000000ff08117210 */ /* 0x000fca0007ffe1ff */
[----:B------:R-:W-:-:S05]  /*02d0*/  IMAD R22, R14, R17, R22 ;  /* 0x000000110e167224 */ /* 0x000fca00078e0216 */
[----:B------:R-:W-:-:S13]  /*02e0*/  ISETP.GT.U32.AND P1, PT, R15, R22, PT ;  /* 0x000000160f00720c */ /* 0x000fda0003f24070 */
[----:B------:R-:W-:-:S04]  /*02f0*/  @!P1 IMAD.IADD R22, R22, 0x1, -R14 ;  /* 0x0000000116169824 */ /* 0x000fc800078e0a0e */
[----:B------:R-:W-:Y:S01]  /*0300*/  IMAD.IADD R17, R22, 0x1, -R14 ;  /* 0x0000000116117824 */ /* 0x000fe200078e0a0e */
[----:B------:R-:W-:-:S04]  /*0310*/  ISETP.GT.U32.AND P0, PT, R15, R22, PT ;  /* 0x000000160f00720c */ /* 0x000fc80003f04070 */
[----:B------:R-:W-:-:S05]  /*0320*/  SEL R18, R17, R22, !P0 ;  /* 0x0000001611127207 */ /* 0x000fca0004000000 */
[----:B------:R-:W-:-:S05]  /*0330*/  @!P3 IMAD.MOV R18, RZ, RZ, -R18 ;  /* 0x000000ffff12b224 */ /* 0x000fca00078e0a12 */
[----:B------:R-:W-:-:S04]  /*0340*/  SEL R18, R19, R18, !P2 ;  /* 0x0000001213127207 */ /* 0x000fc80005000000 */
[----:B------:R-:W-:-:S04]  /*0350*/  ISETP.GE.AND P0, PT, R18, UR4, PT ;  /* 0x0000000412007c0c */ /* 0x000fc8000bf06270 */
[----:B----4-:R-:W-:-:S13]  /*0360*/  ISETP.LT.OR P0, PT, R18, R11, P0 ;  /* 0x0000000b1200720c */ /* 0x010fda0000701670 */
[----:B------:R-:W-:Y:S05]  /*0370*/  @P0 BRA `(.L_x_3) ;  /* 0x0000000400200947 */ /* 0x000fea0003800000 */
[----:B0-----:R-:W-:-:S06]  /*0380*/  IMAD.WIDE R16, R3, 0x4, R4 ;  /* 0x0000000403107825 */ /* 0x001fcc00078e0204 */
[----:B------:R0:W2:Y:S01]  /*0390*/  LDG.E R16, desc[UR6][R16.64] ;  /* 0x0000000610107981 */ /* 0x0000a2000c1e1900 */
[----:B------:R-:W-:Y:S01]  /*03a0*/  IABS R20, R13 ;  /* 0x0000000d00147213 */ /* 0x000fe20000000000 */
[----:B------:R-:W-:Y:S01]  /*03b0*/  @!P1 VIADD R8, R8, 0x1 ;  /* 0x0000000108089836 */ /* 0x000fe20000000000 */
[----:B------:R-:W-:Y:S02]  /*03c0*/  MOV R15, R14 ;  /* 0x0000000e000f7202 */ /* 0x000fe40000000f00 */
[----:B------:R-:W1:Y:S01]  /*03d0*/  I2F.RP R23, R20 ;  /* 0x0000001400177306 */ /* 0x000e620000209400 */
[----:B------:R-:W-:Y:S02]  /*03e0*/  LOP3.LUT R21, R3, R12, RZ, 0x3c, !PT ;  /* 0x0000000c03157212 */ /* 0x000fe400078e3cff */
[----:B------:R-:W-:Y:S02]  /*03f0*/  ISETP.GE.U32.AND P0, PT, R22, R15, PT ;  /* 0x0000000f1600720c */ /* 0x000fe40003f06070 */
[----:B------:R-:W-:-:S02]  /*0400*/  ISETP.GE.AND P3, PT, R21, RZ, PT ;  /* 0x000000ff1500720c */ /* 0x000fc40003f66270 */
[----:B------:R-:W-:Y:S02]  /*0410*/  IABS R21, R10 ;  /* 0x0000000a00157213 */ /* 0x000fe40000000000 */
[----:B------:R-:W-:Y:S01]  /*0420*/  IADD3 R18, PT, PT, R18, -R11, RZ ;  /* 0x8000000b12127210 */ /* 0x000fe20007ffe0ff */
[----:B-1----:R-:W1:Y:S06]  /*0430*/  MUFU.RCP R23, R23 ;  /* 0x0000001700177308 */ /* 0x002e6c0000001000 */
[----:B------:R-:W-:-:S04]  /*0440*/  @P0 VIADD R8, R8, 0x1 ;  /* 0x0000000108080836 */ /* 0x000fc80000000000 */
[----:B------:R-:W-:-:S05]  /*0450*/  @!P3 IMAD.MOV R8, RZ, RZ, -R8 ;  /* 0x000000ffff08b224 */ /* 0x000fca00078e0a08 */
[----:B------:R-:W-:Y:S01]  /*0460*/  SEL R22, R19, R8, !P2 ;  /* 0x0000000813167207 */ /* 0x000fe20005000000 */
[----:B------:R-:W-:-:S03]  /*0470*/  IMAD.MOV.U32 R8, RZ, RZ, RZ ;  /* 0x000000ffff087224 */ /* 0x000fc600078e00ff */
[----:B------:R-:W-:Y:S01]  /*0480*/  IABS R19, R22 ;  /* 0x0000001600137213 */ /* 0x000fe20000000000 */
[----:B-1----:R-:W-:-:S06]  /*0490*/  VIADD R9, R23, 0xffffffe ;  /* 0x0ffffffe17097836 */ /* 0x002fcc0000000000 */
[----:B------:R-:W0:Y:S02]  /*04a0*/  F2I.FTZ.U32.TRUNC.NTZ R9, R9 ;  /* 0x0000000900097305 */ /* 0x000e24000021f000 */
[----:B0-----:R-:W-:-:S05]  /*04b0*/  IADD3 R17, PT, PT, RZ, -R9, RZ ;  /* 0x80000009ff117210 */ /* 0x001fca0007ffe0ff */
[----:B------:R-:W-:-:S04]  /*04c0*/  IMAD R17, R17, R20, RZ ;  /* 0x0000001411117224 */ /* 0x000fc800078e02ff */
[----:B------:R-:W-:Y:S01]  /*04d0*/  IMAD.HI.U32 R8, R9, R17, R8 ;  /* 0x0000001109087227 */ /* 0x000fe200078e0008 */
[----:B------:R-:W-:-:S03]  /*04e0*/  MOV R9, R19 ;  /* 0x0000001300097202 */ /* 0x000fc60000000f00 */
[----:B------:R-:W-:Y:S02]  /*04f0*/  IMAD.MOV.U32 R17, RZ, RZ, R21 ;  /* 0x000000ffff117224 */ /* 0x000fe400078e0015 */
[----:B------:R-:W-:Y:S02]  /*0500*/  IMAD.HI.U32 R19, R8, R9, RZ ;  /* 0x0000000908137227 */ /* 0x000fe400078e00ff */
[----:B------:R-:W0:Y:S02]  /*0510*/  I2F.RP R21, R17 ;  /* 0x0000001100157306 */ /* 0x000e240000209400 */
[----:B------:R-:W-:-:S04]  /*0520*/  IMAD.MOV R8, RZ, RZ, -R19 ;  /* 0x000000ffff087224 */ /* 0x000fc800078e0a13 */
[----:B------:R-:W-:Y:S01]  /*0530*/  IMAD R9, R20, R8, R9 ;  /* 0x0000000814097224 */ /* 0x000fe200078e0209 */
[----:B------:R-:W-:-:S04]  /*0540*/  LOP3.LUT R8, R22, R13, RZ, 0x3c, !PT ;  /* 0x0000000d16087212 */ /* 0x000fc800078e3cff */
[----:B------:R-:W-:Y:S02]  /*0550*/  ISETP.GT.U32.AND P1, PT, R20, R9, PT ;  /* 0x000000091400720c */ /* 0x000fe40003f24070 */
[----:B------:R-:W-:Y:S01]  /*0560*/  ISETP.GE.AND P2, PT, R8, RZ, PT ;  /* 0x000000ff0800720c */ /* 0x000fe20003f46270 */
[----:B0-----:R-:W0:Y:S10]  /*0570*/  MUFU.RCP R21, R21 ;  /* 0x0000001500157308 */ /* 0x001e340000001000 */
[----:B------:R-:W-:Y:S01]  /*0580*/  @!P1 IMAD.IADD R9, R9, 0x1, -R20 ;  /* 0x0000000109099824 */ /* 0x000fe200078e0a14 */
[----:B------:R-:W-:-:S02]  /*0590*/  @!P1 IADD3 R19, PT, PT, R19, 0x1, RZ ;  /* 0x0000000113139810 */ /* 0x000fc40007ffe0ff */
[----:B------:R-:W-:Y:S02]  /*05a0*/  ISETP.NE.AND P1, PT, R13, RZ, PT ;  /* 0x000000ff0d00720c */ /* 0x000fe40003f25270 */
[----:B------:R-:W-:Y:S01]  /*05b0*/  ISETP.GE.U32.AND P0, PT, R9, R20, PT ;  /* 0x000000140900720c */ /* 0x000fe20003f06070 */
[----:B0-----:R-:W-:-:S04]  /*05c0*/  VIADD R23, R21, 0xffffffe ;  /* 0x0ffffffe15177836 */ /* 0x001fc80000000000 */
[----:B------:R-:W0:Y:S08]  /*05d0*/  F2I.FTZ.U32.TRUNC.NTZ R9, R23 ;  /* 0x0000001700097305 */ /* 0x000e30000021f000 */
[----:B------:R-:W-:-:S04]  /*05e0*/  @P0 VIADD R19, R19, 0x1 ;  /* 0x0000000113130836 */ /* 0x000fc80000000000 */
[----:B------:R-:W-:Y:S01]  /*05f0*/  @!P2 IMAD.MOV R19, RZ, RZ, -R19 ;  /* 0x000000ffff13a224 */ /* 0x000fe200078e0a13 */
[----:B------:R-:W-:Y:S01]  /*0600*/  @!P1 LOP3.LUT R19, RZ, R13, RZ, 0x33, !PT ;  /* 0x0000000dff139212 */ /* 0x000fe200078e33ff */
[----:B0-----:R-:W-:-:S03]  /*0610*/  IMAD.MOV R8, RZ, RZ, -R9 ;  /* 0x000000ffff087224 */ /* 0x001fc600078e0a09 */
[----:B------:R-:W-:Y:S02]  /*0620*/  IABS R20, R19 ;  /* 0x0000001300147213 */ /* 0x000fe40000000000 */
[----:B------:R-:W-:Y:S01]  /*0630*/  ISETP.GE.AND P2, PT, R19, RZ, PT ;  /* 0x000000ff1300720c */ /* 0x000fe20003f46270 */
[----:B------:R-:W-:Y:S02]  /*0640*/  IMAD R21, R8, R17, RZ ;  /* 0x0000001108157224 */ /* 0x000fe400078e02ff */
[----:B------:R-:W-:Y:S02]  /*0650*/  HFMA2 R8, -RZ, RZ, 0, 0 ;  /* 0x00000000ff087431 */ /* 0x000fe400000001ff */
[----:B------:R-:W-:-:S04]  /*0660*/  IMAD.MOV R19, RZ, RZ, -R19 ;  /* 0x000000ffff137224 */ /* 0x000fc800078e0a13 */
[----:B------:R-:W-:Y:S02]  /*0670*/  IMAD R22, R13, R19, R22 ;  /* 0x000000130d167224 */ /* 0x000fe400078e0216 */
[----:B------:R-:W-:-:S04]  /*0680*/  IMAD.HI.U32 R8, R9, R21, R8 ;  /* 0x0000001509087227 */ /* 0x000fc800078e0008 */
[----:B------:R-:W-:-:S04]  /*0690*/  IMAD.MOV.U32 R9, RZ, RZ, R20 ;  /* 0x000000ffff097224 */ /* 0x000fc800078e0014 */
[----:B------:R-:W-:-:S04]  /*06a0*/  IMAD.HI.U32 R8, R8, R9, RZ ;  /* 0x0000000908087227 */ /* 0x000fc800078e00ff */
[----:B------:R-:W-:-:S04]  /*06b0*/  IMAD.MOV R8, RZ, RZ, -R8 ;  /* 0x000000ffff087224 */ /* 0x000fc800078e0a08 */
[C---:B------:R-:W-:Y:S02]  /*06c0*/  IMAD R8, R17.reuse, R8, R9 ;  /* 0x0000000811087224 */ /* 0x040fe400078e0209 */
[----:B------:R-:W0:Y:S03]  /*06d0*/  I2F.RP R9, R14 ;  /* 0x0000000e00097306 */ /* 0x000e260000209400 */
[----:B------:R-:W-:-:S05]  /*06e0*/  ISETP.GT.U32.AND P0, PT, R17, R8, PT ;  /* 0x000000081100720c */ /* 0x000fca0003f04070 */
[----:B0-----:R-:W0:Y:S08]  /*06f0*/  MUFU.RCP R9, R9 ;  /* 0x0000000900097308 */ /* 0x001e300000001000 */
[----:B------:R-:W-:Y:S01]  /*0700*/  @!P0 IMAD.IADD R8, R8, 0x1, -R17 ;  /* 0x0000000108088824 */ /* 0x000fe200078e0a11 */
[----:B------:R-:W-:-:S04]  /*0710*/  ISETP.NE.AND P0, PT, R10, RZ, PT ;  /* 0x000000ff0a00720c */ /* 0x000fc80003f05270 */
[----:B------:R-:W-:Y:S01]  /*0720*/  ISETP.GT.U32.AND P1, PT, R17, R8, PT ;  /* 0x000000081100720c */ /* 0x000fe20003f24070 */
[----:B0-----:R-:W-:-:S12]  /*0730*/  VIADD R20, R9, 0xffffffe ;  /* 0x0ffffffe09147836 */ /* 0x001fd80000000000 */
[----:B------:R-:W-:Y:S01]  /*0740*/  @!P1 IADD3 R8, PT, PT, R8, -R17, RZ ;  /* 0x8000001108089210 */ /* 0x000fe20007ffe0ff */
[----:B------:R-:W0:Y:S04]  /*0750*/  F2I.FTZ.U32.TRUNC.NTZ R9, R20 ;  /* 0x0000001400097305 */ /* 0x000e28000021f000 */
[----:B------:R-:W-:Y:S01]  /*0760*/  @!P2 IMAD.MOV R8, RZ, RZ, -R8 ;  /* 0x000000ffff08a224 */ /* 0x000fe200078e0a08 */
[----:B------:R-:W-:-:S05]  /*0770*/  @!P0 LOP3.LUT R8, RZ, R10, RZ, 0x33, !PT ;  /* 0x0000000aff088212 */ /* 0x000fca00078e33ff */
[----:B------:R-:W-:Y:S02]  /*0780*/  IMAD R17, R8, R13, R22 ;  /* 0x0000000d08117224 */ /* 0x000fe400078e0216 */
[----:B------:R-:W-:Y:S02]  /*0790*/  IMAD.MOV.U32 R8, RZ, RZ, RZ ;  /* 0x000000ffff087224 */ /* 0x000fe400078e00ff */
[----:B------:R-:W-:-:S04]  /*07a0*/  IMAD R17, R17, R12, R18 ;  /* 0x0000000c11117224 */ /* 0x000fc800078e0212 */
[----:B------:R-:W-:-:S04]  /*07b0*/  IMAD.WIDE R18, R17, 0x4, R6 ;  /* 0x0000000411127825 */ /* 0x000fc800078e0206 */
[----:B0-----:R-:W-:-:S04]  /*07c0*/  IMAD.MOV R17, RZ, RZ, -R9 ;  /* 0x000000ffff117224 */ /* 0x001fc800078e0a09 */
[----:B------:R-:W-:-:S04]  /*07d0*/  IMAD R17, R17, R14, RZ ;  /* 0x0000000e11117224 */ /* 0x000fc800078e02ff */
[----:B------:R-:W-:Y:S01]  /*07e0*/  IMAD.HI.U32 R9, R9, R17, R8 ;  /* 0x0000001109097227 */ /* 0x000fe200078e0008 */
[----:B--2---:R1:W-:Y:S06]  /*07f0*/  STG.E desc[UR6][R18.64], R16 ;  /* 0x0000001012007986 */ /* 0x0043ec000c101906 */
.L_x_3:
[----:B------:R-:W-:Y:S05]  /*0800*/  BSYNC.RECONVERGENT B0 ;  /* 0x0000000000007941 */ /* 0x000fea0003800200 */
.L_x_2:
[----:B------:R-:W-:-:S05]  /*0810*/  IMAD.IADD R3, R0, 0x1, R3 ;  /* 0x0000000100037824 */ /* 0x000fca00078e0203 */
[----:B------:R-:W-:-:S13]  /*0820*/  ISETP.GE.AND P0, PT, R3, R2, PT ;  /* 0x000000020300720c */ /* 0x000fda0003f06270 */
[----:B------:R-:W-:Y:S05]  /*0830*/  @!P0 BRA `(.L_x_4) ;  /* 0xfffffff800848947 */ /* 0x000fea000383ffff */
[----:B------:R-:W-:Y:S05]  /*0840*/  EXIT ;  /* 0x000000000000794d */ /* 0x000fea0003800000 */
.L_x_1:
        /* <DEDUP_REMOVED lines=9> */
[----:B--2---:R-:W-:-:S04]  /*08e0*/  IADD3 R8, PT, PT, R11, 0xffffffe, RZ ;  /* 0x0ffffffe0b087810 */ /* 0x004fc80007ffe0ff */
[----:B------:R2:W5:Y:S03]  /*08f0*/  F2I.FTZ.U32.TRUNC.NTZ R9, R8 ;  /* 0x0000000800097305 */ /* 0x000566000021f000 */
[----:B------:R-:W0:Y:S01]  /*0900*/  LDC.64 R4, c[0x0][0x388] ;  /* 0x0000e200ff047b82 */ /* 0x000e220000000a00 */
[----:B--2---:R-:W-:Y:S02]  /*0910*/  IMAD.MOV.U32 R8, RZ, RZ, RZ ;  /* 0x000000ffff087224 */ /* 0x004fe400078e00ff */
[----:B-----5:R-:W-:-:S04]  /*0920*/  IMAD.MOV R19, RZ, RZ, -R9 ;  /* 0x000000ffff137224 */ /* 0x020fc800078e0a09 */
[----:B------:R-:W-:-:S04]  /*0930*/  IMAD R19, R19, R10, RZ ;  /* 0x0000000a13137224 */ /* 0x000fc800078e02ff */
[----:B-1-3--:R-:W-:-:S07]  /*0940*/  IMAD.HI.U32 R19, R9, R19, R8 ;  /* 0x0000001309137227 */ /* 0x00afce00078e0008 */
.L_x_7:
[----:B0-----:R-:W-:Y:S01]  /*0950*/  IABS R11, R15 ;  /* 0x0000000f000b7213 */ /* 0x001fe20000000000 */
[----:B------:R-:W-:Y:S01]  /*0960*/  BSSY.RECONVERGENT B0, `(.L_x_5) ;  /* 0x0000058000007945 */ /* 0x000fe20003800200 */
[----:B------:R-:W-:Y:S02]  /*0970*/  IABS R17, R3 ;  /* 0x0000000300117213 */ /* 0x000fe40000000000 */
[----:B------:R-:W0:Y:S01]  /*0980*/  I2F.RP R20, R11 ;  /* 0x0000000b00147306 */ /* 0x000e220000209400 */
[-C--:B------:R-:W-:Y:S02]  /*0990*/  IABS R16, R14.reuse ;  /* 0x0000000e00107213 */ /* 0x080fe40000000000 */
[----:B------:R-:W-:Y:S01]  /*09a0*/  IMAD.HI.U32 R8, R19, R17, RZ ;  /* 0x0000001113087227 */ /* 0x000fe200078e00ff */
[----:B------:R-:W-:-:S03]  /*09b0*/  LOP3.LUT R18, R3, R14, RZ, 0x3c, !PT ;  /* 0x0000000e03127212 */ /* 0x000fc600078e3cff */
[----:B------:R-:W-:Y:S01]  /*09c0*/  IMAD.MOV R9, RZ, RZ, -R8 ;  /* 0x000000ffff097224 */ /* 0x000fe200078e0a08 */
[----:B------:R-:W-:Y:S02]  /*09d0*/  ISETP.GE.AND P2, PT, R18, RZ, PT ;  /* 0x000000ff1200720c */ /* 0x000fe40003f46270 */
[----:B------:R-:W-:Y:S01]  /*09e0*/  LOP3.LUT R18, RZ, R14, RZ, 0x33, !PT ;  /* 0x0000000eff127212 */ /* 0x000fe200078e33ff */
[----:B------:R-:W-:Y:S01]  /*09f0*/  IMAD R17, R16, R9, R17 ;  /* 0x0000000910117224 */ /* 0x000fe200078e0211 */
[----:B0-----:R-:W0:Y:S04]  /*0a00*/  MUFU.RCP R20, R20 ;  /* 0x0000001400147308 */ /* 0x001e280000001000 */
[----:B------:R-:W-:-:S13]  /*0a10*/  ISETP.GT.U32.AND P1, PT, R10, R17, PT ;  /* 0x000000110a00720c */ /* 0x000fda0003f24070 */
[----:B------:R-:W-:Y:S01]  /*0a20*/  @!P1 IADD3 R17, PT, PT, R17, -R16, RZ ;  /* 0x8000001011119210 */ /* 0x000fe20007ffe0ff */
[----:B------:R-:W-:Y:S01]  /*0a30*/  @!P1 VIADD R8, R8, 0x1 ;  /* 0x0000000108089836 */ /* 0x000fe20000000000 */
[----:B------:R-:W-:Y:S01]  /*0a40*/  ISETP.NE.AND P1, PT, R14, RZ, PT ;  /* 0x000000ff0e00720c */ /* 0x000fe20003f25270 */
[----:B0-----:R-:W-:Y:S01]  /*0a50*/  VIADD R9, R20, 0xffffffe ;  /* 0x0ffffffe14097836 */ /* 0x001fe20000000000 */
[----:B------:R-:W-:-:S05]  /*0a60*/  ISETP.GE.U32.AND P0, PT, R17, R10, PT ;  /* 0x0000000a1100720c */ /* 0x000fca0003f06070 */
[----:B------:R-:W0:Y:S08]  /*0a70*/  F2I.FTZ.U32.TRUNC.NTZ R9, R9 ;  /* 0x0000000900097305 */ /* 0x000e30000021f000 */
[----:B------:R-:W-:-:S05]  /*0a80*/  @P0 IADD3 R8, PT, PT, R8, 0x1, RZ ;  /* 0x0000000108080810 */ /* 0x000fca0007ffe0ff */
[----:B------:R-:W-:Y:S02]  /*0a90*/  @!P2 IMAD.MOV R8, RZ, RZ, -R8 ;  /* 0x000000ffff08a224 */ /* 0x000fe400078e0a08 */
[----:B0-----:R-:W-:-:S03]  /*0aa0*/  IMAD.MOV R22, RZ, RZ, -R9 ;  /* 0x000000ffff167224 */ /* 0x001fc600078e0a09 */
[----:B------:R-:W-:Y:S01]  /*0ab0*/  SEL R20, R18, R8, !P1 ;  /* 0x0000000812147207 */ /* 0x000fe20004800000 */
[----:B------:R-:W-:Y:S01]  /*0ac0*/  IMAD R21, R22, R11, RZ ;  /* 0x0000000b16157224 */ /* 0x000fe200078e02ff */
[----:B------:R-:W-:Y:S02]  /*0ad0*/  MOV R8, RZ ;  /* 0x000000ff00087202 */ /* 0x000fe40000000f00 */
[----:B------:R-:W-:-:S03]  /*0ae0*/  IABS R22, R20 ;  /* 0x0000001400167213 */ /* 0x000fc60000000000 */
[----:B------:R-:W-:-:S04]  /*0af0*/  IMAD.HI.U32 R21, R9, R21, R8 ;  /* 0x0000001509157227 */ /* 0x000fc800078e0008 */
[----:B------:R-:W-:-:S04]  /*0b00*/  IMAD.MOV.U32 R8, RZ, RZ, R22 ;  /* 0x000000ffff087224 */ /* 0x000fc800078e0016 */
[----:B------:R-:W-:-:S04]  /*0b10*/  IMAD.HI.U32 R21, R21, R8, RZ ;  /* 0x0000000815157227 */ /* 0x000fc800078e00ff */
[----:B------:R-:W-:-:S04]  /*0b20*/  IMAD.MOV R9, RZ, RZ, -R21 ;  /* 0x000000ffff097224 */ /* 0x000fc800078e0a15 */
[----:B------:R-:W-:-:S05]  /*0b30*/  IMAD R8, R11, R9, R8 ;  /* 0x000000090b087224 */ /* 0x000fca00078e0208 */
[----:B------:R-:W-:-:S13]  /*0b40*/  ISETP.GT.U32.AND P2, PT, R11, R8, PT ;  /* 0x000000080b00720c */ /* 0x000fda0003f44070 */
[-C--:B------:R-:W-:Y:S01]  /*0b50*/  @!P2 IADD3 R8, PT, PT, R8, -R11.reuse, RZ ;  /* 0x8000000b0808a210 */ /* 0x080fe20007ffe0ff */
[----:B------:R-:W-:Y:S01]  /*0b60*/  @!P2 VIADD R21, R21, 0x1 ;  /* 0x000000011515a836 */ /* 0x000fe20000000000 */
[----:B------:R-:W-:Y:S02]  /*0b70*/  ISETP.NE.AND P2, PT, R15, RZ, PT ;  /* 0x000000ff0f00720c */ /* 0x000fe40003f45270 */
[----:B------:R-:W-:Y:S02]  /*0b80*/  ISETP.GE.U32.AND P0, PT, R8, R11, PT ;  /* 0x0000000b0800720c */ /* 0x000fe40003f06070 */
[----:B------:R-:W-:-:S04]  /*0b90*/  LOP3.LUT R8, R20, R15, RZ, 0x3c, !PT ;  /* 0x0000000f14087212 */ /* 0x000fc800078e3cff */
[----:B------:R-:W-:-:S07]  /*0ba0*/  ISETP.GE.AND P3, PT, R8, RZ, PT ;  /* 0x000000ff0800720c */ /* 0x000fce0003f66270 */
[----:B------:R-:W-:-:S06]  /*0bb0*/  @P0 VIADD R21, R21, 0x1 ;  /* 0x0000000115150836 */ /* 0x000fcc0000000000 */
[----:B------:R-:W-:Y:S02]  /*0bc0*/  @!P3 IADD3 R21, PT, PT, -R21, RZ, RZ ;  /* 0x000000ff1515b210 */ /* 0x000fe40007ffe1ff */
[----:B------:R-:W-:-:S05]  /*0bd0*/  @!P2 LOP3.LUT R21, RZ, R15, RZ, 0x33, !PT ;  /* 0x0000000fff15a212 */ /* 0x000fca00078e33ff */
[----:B------:R-:W-:-:S04]  /*0be0*/  IMAD.MOV R8, RZ, RZ, -R21 ;  /* 0x000000ffff087224 */ /* 0x000fc800078e0a15 */
[----:B------:R-:W-:-:S05]  /*0bf0*/  IMAD R20, R15, R8, R20 ;  /* 0x000000080f147224 */ /* 0x000fca00078e0214 */
[----:B------:R-:W-:-:S04]  /*0c00*/  ISETP.GE.AND P0, PT, R20, UR4, PT ;  /* 0x0000000414007c0c */ /* 0x000fc8000bf06270 */
[----:B----4-:R-:W-:-:S13]  /*0c10*/  ISETP.LT.OR P0, PT, R20, R13, P0 ;  /* 0x0000000d1400720c */ /* 0x010fda0000701670 */
[----:B------:R-:W-:Y:S05]  /*0c20*/  @P0 BRA `(.L_x_6) ;  /* 0x0000000000ac0947 */ /* 0x000fea0003800000 */
[----:B------:R-:W-:-:S06]  /*0c30*/  IMAD.WIDE R10, R3, 0x4, R6 ;  /* 0x00000004030a7825 */ /* 0x000fcc00078e0206 */
[----:B------:R0:W2:Y:S01]  /*0c40*/  LDG.E R11, desc[UR6][R10.64] ;  /* 0x000000060a0b7981 */ /* 0x0000a2000c1e1900 */
[----:B------:R-:W-:Y:S01]  /*0c50*/  IABS R19, R12 ;  /* 0x0000000c00137213 */ /* 0x000fe20000000000 */
[----:B------:R-:W-:Y:S01]  /*0c60*/  IMAD.IADD R20, R20, 0x1, -R13 ;  /* 0x0000000114147824 */ /* 0x000fe200078e0a0d */
[----:B------:R-:W-:Y:S02]  /*0c70*/  ISETP.GE.AND P3, PT, R21, RZ, PT ;  /* 0x000000ff1500720c */ /* 0x000fe40003f66270 */
[----:B------:R-:W1:Y:S01]  /*0c80*/  I2F.RP R22, R19 ;  /* 0x0000001300167306 */ /* 0x000e620000209400 */
[----:B------:R-:W-:Y:S02]  /*0c90*/  ISETP.GE.AND P2, PT, R3, RZ, PT ;  /* 0x000000ff0300720c */ /* 0x000fe40003f46270 */
[----:B0-----:R-:W-:-:S05]  /*0ca0*/  IABS R10, R21 ;  /* 0x00000015000a7213 */ /* 0x001fca0000000000 */
[----:B-1----:R-:W0:Y:S02]  /*0cb0*/  MUFU.RCP R22, R22 ;  /* 0x0000001600167308 */ /* 0x002e240000001000 */
[----:B0-----:R-:W-:Y:S01]  /*0cc0*/  VIADD R9, R22, 0xffffffe ;  /* 0x0ffffffe16097836 */ /* 0x001fe20000000000 */
[----:B------:R-:W-:-:S05]  /*0cd0*/  IADD3 R22, PT, PT, R17, -R16, RZ ;  /* 0x8000001011167210 */ /* 0x000fca0007ffe0ff */
[----:B------:R-:W0:Y:S02]  /*0ce0*/  F2I.FTZ.U32.TRUNC.NTZ R9, R9 ;  /* 0x0000000900097305 */ /* 0x000e24000021f000 */
[----:B0-----:R-:W-:-:S05]  /*0cf0*/  IADD3 R8, PT, PT, RZ, -R9, RZ ;  /* 0x80000009ff087210 */ /* 0x001fca0007ffe0ff */
[----:B------:R-:W-:Y:S02]  /*0d00*/  IMAD R23, R8, R19, RZ ;  /* 0x0000001308177224 */ /* 0x000fe400078e02ff */
[----:B------:R-:W-:-:S04]  /*0d10*/  IMAD.MOV.U32 R8, RZ, RZ, RZ ;  /* 0x000000ffff087224 */ /* 0x000fc800078e00ff */
[----:B------:R-:W-:Y:S02]  /*0d20*/  IMAD.HI.U32 R23, R9, R23, R8 ;  /* 0x0000001709177227 */ /* 0x000fe400078e0008 */
[----:B------:R-:W0:Y:S04]  /*0d30*/  I2F.RP R9, R16 ;  /* 0x0000001000097306 */ /* 0x000e280000209400 */
[----:B------:R-:W-:-:S04]  /*0d40*/  IMAD.HI.U32 R8, R23, R10, RZ ;  /* 0x0000000a17087227 */ /* 0x000fc800078e00ff */
[----:B------:R-:W-:-:S04]  /*0d50*/  IMAD.MOV R8, RZ, RZ, -R8 ;  /* 0x000000ffff087224 */ /* 0x000fc800078e0a08 */
[C---:B------:R-:W-:Y:S02]  /*0d60*/  IMAD R8, R19.reuse, R8, R10 ;  /* 0x0000000813087224 */ /* 0x040fe400078e020a */
[----:B------:R-:W-:Y:S01]  /*0d70*/  IMAD.MOV.U32 R10, RZ, RZ, R16 ;  /* 0x000000ffff0a7224 */ /* 0x000fe200078e0010 */
[----:B0-----:R-:W0:Y:S02]  /*0d80*/  MUFU.RCP R9, R9 ;  /* 0x0000000900097308 */ /* 0x001e240000001000 */
[----:B------:R-:W-:-:S13]  /*0d90*/  ISETP.GT.U32.AND P0, PT, R19, R8, PT ;  /* 0x000000081300720c */ /* 0x000fda0003f04070 */
[----:B------:R-:W-:Y:S02]  /*0da0*/  @!P0 IADD3 R8, PT, PT, R8, -R19, RZ ;  /* 0x8000001308088210 */ /* 0x000fe40007ffe0ff */
[----:B------:R-:W-:Y:S01]  /*0db0*/  ISETP.NE.AND P0, PT, R12, RZ, PT ;  /* 0x000000ff0c00720c */ /* 0x000fe20003f05270 */
[----:B0-----:R-:W-:Y:S01]  /*0dc0*/  VIADD R9, R9, 0xffffffe ;  /* 0x0ffffffe09097836 */ /* 0x001fe20000000000 */
[----:B------:R-:W-:-:S05]  /*0dd0*/  ISETP.GT.U32.AND P4, PT, R19, R8, PT ;  /* 0x000000081300720c */ /* 0x000fca0003f84070 */
[----:B------:R-:W0:Y:S08]  /*0de0*/  F2I.FTZ.U32.TRUNC.NTZ R9, R9 ;  /* 0x0000000900097305 */ /* 0x000e30000021f000 */
[----:B------:R-:W-:Y:S01]  /*0df0*/  @!P4 IMAD.IADD R8, R8, 0x1, -R19 ;  /* 0x000000010808c824 */ /* 0x000fe200078e0a13 */
[----:B------:R-:W-:-:S03]  /*0e00*/  ISETP.GT.U32.AND P4, PT, R10, R17, PT ;  /* 0x000000110a00720c */ /* 0x000fc60003f84070 */
[----:B------:R-:W-:Y:S01]  /*0e10*/  @!P3 IMAD.MOV R8, RZ, RZ, -R8 ;  /* 0x000000ffff08b224 */ /* 0x000fe200078e0a08 */
[----:B------:R-:W-:Y:S02]  /*0e20*/  SEL R17, R22, R17, !P4 ;  /* 0x0000001116117207 */ /* 0x000fe40006000000 */
[----:B------:R-:W-:Y:S01]  /*0e30*/  @!P0 LOP3.LUT R8, RZ, R12, RZ, 0x33, !PT ;  /* 0x0000000cff088212 */ /* 0x000fe200078e33ff */
[----:B0-----:R-:W-:Y:S01]  /*0e40*/  IMAD.MOV R19, RZ, RZ, -R9 ;  /* 0x000000ffff137224 */ /* 0x001fe200078e0a09 */
[----:B------:R-:W-:-:S03]  /*0e50*/  @!P2 IADD3 R17, PT, PT, -R17, RZ, RZ ;  /* 0x000000ff1111a210 */ /* 0x000fc60007ffe1ff */
[----:B------:R-:W-:Y:S01]  /*0e60*/  IMAD R20, R8, R15, R20 ;  /* 0x0000000f08147224 */ /* 0x000fe200078e0214 */
[----:B------:R-:W-:Y:S01]  /*0e70*/  SEL R17, R18, R17, !P1 ;  /* 0x0000001112117207 */ /* 0x000fe20004800000 */
[----:B------:R-:W-:Y:S02]  /*0e80*/  HFMA2 R8, -RZ, RZ, 0, 0 ;  /* 0x00000000ff087431 */ /* 0x000fe400000001ff */
[----:B------:R-:W-:Y:S02]  /*0e90*/  IMAD R19, R19, R16, RZ ;  /* 0x0000001013137224 */ /* 0x000fe400078e02ff */
[----:B------:R-:W-:-:S04]  /*0ea0*/  IMAD R17, R20, R14, R17 ;  /* 0x0000000e14117224 */ /* 0x000fc800078e0211 */
[----:B------:R-:W-:-:S04]  /*0eb0*/  IMAD.WIDE R20, R17, 0x4, R4 ;  /* 0x0000000411147825 */ /* 0x000fc800078e0204 */
[----:B------:R-:W-:Y:S01]  /*0ec0*/  IMAD.HI.U32 R19, R9, R19, R8 ;  /* 0x0000001309137227 */ /* 0x000fe200078e0008 */
[----:B--2---:R0:W-:Y:S06]  /*0ed0*/  STG.E desc[UR6][R20.64], R11 ;  /* 0x0000000b14007986 */ /* 0x0041ec000c101906 */
.L_x_6:
[----:B------:R-:W-:Y:S05]  /*0ee0*/  BSYNC.RECONVERGENT B0 ;  /* 0x0000000000007941 */ /* 0x000fea0003800200 */
.L_x_5:
[----:B------:R-:W-:-:S05]  /*0ef0*/  IMAD.IADD R3, R0, 0x1, R3 ;  /* 0x0000000100037824 */ /* 0x000fca00078e0203 */
[----:B------:R-:W-:-:S13]  /*0f00*/  ISETP.GE.AND P0, PT, R3, R2, PT ;  /* 0x000000020300720c */ /* 0x000fda0003f06270 */
[----:B------:R-:W-:Y:S05]  /*0f10*/  @!P0 BRA `(.L_x_7) ;  /* 0xfffffff8008c8947 */ /* 0x000fea000383ffff */
[----:B------:R-:W-:Y:S05]  /*0f20*/  EXIT ;  /* 0x000000000000794d */ /* 0x000fea0003800000 */
.L_x_0:
        /* <DEDUP_REMOVED lines=12> */
[----:B--2---:R-:W-:Y:S01]  /*0ff0*/  IMAD.MOV.U32 R8, RZ, RZ, RZ ;  /* 0x000000ffff087224 */ /* 0x004fe200078e00ff */
[----:B-----5:R-:W-:-:S05]  /*1000*/  IADD3 R19, PT, PT, RZ, -R9, RZ ;  /* 0x80000009ff137210 */ /* 0x020fca0007ffe0ff */
[----:B------:R-:W-:-:S04]  /*1010*/  IMAD R19, R19, R20, RZ ;  /* 0x0000001413137224 */ /* 0x000fc800078e02ff */
[----:B-1-3--:R-:W-:-:S07]  /*1020*/  IMAD.HI.U32 R19, R9, R19, R8 ;  /* 0x0000001309137227 */ /* 0x00afce00078e0008 */
.L_x_10:
[----:B0-----:R-:W-:Y:S01]  /*1030*/  IABS R18, R13 ;  /* 0x0000000d00127213 */ /* 0x001fe20000000000 */
[----:B------:R-:W-:Y:S01]  /*1040*/  BSSY.RECONVERGENT B0, `(.L_x_8) ;  /* 0x000005f000007945 */ /* 0x000fe20003800200 */
[----:B------:R-:W-:Y:S02]  /*1050*/  IABS R17, R3 ;  /* 0x0000000300117213 */ /* 0x000fe40000000000 */
[----:B------:R-:W0:Y:S01]  /*1060*/  I2F.RP R16, R18 ;  /* 0x0000001200107306 */ /* 0x000e220000209400 */
[-C--:B------:R-:W-:Y:S02]  /*1070*/  IABS R14, R12.reuse ;  /* 0x0000000c000e7213 */ /* 0x080fe40000000000 */
[----:B------:R-:W-:Y:S01]  /*1080*/  IMAD.HI.U32 R8, R19, R17, RZ ;  /* 0x0000001113087227 */ /* 0x000fe200078e00ff */
[----:B------:R-:W-:Y:S02]  /*1090*/  LOP3.LUT R15, R3, R12, RZ, 0x3c, !PT ;  /* 0x0000000c030f7212 */ /* 0x000fe400078e3cff */
[----:B------:R-:W-:Y:S01]  /*10a0*/  IABS R22, R10 ;  /* 0x0000000a00167213 */ /* 0x000fe20000000000 */
[----:B------:R-:W-:Y:S01]  /*10b0*/  IMAD.MOV R9, RZ, RZ, -R8 ;  /* 0x000000ffff097224 */ /* 0x000fe200078e0a08 */
[----:B------:R-:W-:-:S02]  /*10c0*/  ISETP.GE.AND P2, PT, R15, RZ, PT ;  /* 0x000000ff0f00720c */ /* 0x000fc40003f46270 */
[----:B------:R-:W-:Y:S01]  /*10d0*/  LOP3.LUT R15, RZ, R12, RZ, 0x33, !PT ;  /* 0x0000000cff0f7212 */ /* 0x000fe200078e33ff */
[----:B------:R-:W-:Y:S01]  /*10e0*/  IMAD R17, R14, R9, R17 ;  /* 0x000000090e117224 */ /* 0x000fe200078e0211 */
[----:B------:R-:W1:Y:S01]  /*10f0*/  I2F.RP R24, R22 ;  /* 0x0000001600187306 */ /* 0x000e620000209400 */
[----:B------:R-:W-:-:S03]  /*1100*/  ISETP.NE.AND P4, PT, R10, RZ, PT ;  /* 0x000000ff0a00720c */ /* 0x000fc60003f85270 */
[----:B------:R-:W-:-:S04]  /*1110*/  ISETP.GT.U32.AND P1, PT, R20, R17, PT ;  /* 0x000000111400720c */ /* 0x000fc80003f24070 */
[----:B0-----:R-:W0:Y:S08]  /*1120*/  MUFU.RCP R16, R16 ;  /* 0x0000001000107308 */ /* 0x001e300000001000 */
[----:B-1----:R-:W-:Y:S01]  /*1130*/  MUFU.RCP R24, R24 ;  /* 0x0000001800187308 */ /* 0x002fe20000001000 */
[----:B------:R-:W-:Y:S01]  /*1140*/  @!P1 IADD3 R17, PT, PT, R17, -R14, RZ ;  /* 0x8000000e11119210 */ /* 0x000fe20007ffe0ff */
[----:B------:R-:W-:Y:S01]  /*1150*/  @!P1 VIADD R8, R8, 0x1 ;  /* 0x0000000108089836 */ /* 0x000fe20000000000 */
[----:B------:R-:W-:-:S02]  /*1160*/  ISETP.NE.AND P1, PT, R12, RZ, PT ;  /* 0x000000ff0c00720c */ /* 0x000fc40003f25270 */
[----:B------:R-:W-:Y:S01]  /*1170*/  ISETP.GE.U32.AND P0, PT, R17, R20, PT ;  /* 0x000000141100720c */ /* 0x000fe20003f06070 */
[----:B0-----:R-:W-:-:S06]  /*1180*/  VIADD R9, R16, 0xffffffe ;  /* 0x0ffffffe10097836 */ /* 0x001fcc0000000000 */
[----:B------:R-:W0:Y:S06]  /*1190*/  F2I.FTZ.U32.TRUNC.NTZ R9, R9 ;  /* 0x0000000900097305 */ /* 0x000e2c000021f000 */
[----:B------:R-:W-:-:S05]  /*11a0*/  @P0 IADD3 R8, PT, PT, R8, 0x1, RZ ;  /* 0x0000000108080810 */ /* 0x000fca0007ffe0ff */
[----:B------:R-:W-:-:S05]  /*11b0*/  @!P2 IMAD.MOV R8, RZ, RZ, -R8 ;  /* 0x000000ffff08a224 */ /* 0x000fca00078e0a08 */
[----:B------:R-:W-:Y:S01]  /*11c0*/  SEL R16, R15, R8, !P1 ;  /* 0x000000080f107207 */ /* 0x000fe20004800000 */
[----:B0-----:R-:W-:Y:S01]  /*11d0*/  IMAD.MOV R21, RZ, RZ, -R9 ;  /* 0x000000ffff157224 */ /* 0x001fe200078e0a09 */
[----:B------:R-:W-:Y:S02]  /*11e0*/  MOV R8, RZ ;  /* 0x000000ff00087202 */ /* 0x000fe40000000f00 */
[----:B------:R-:W-:Y:S01]  /*11f0*/  IABS R23, R16 ;  /* 0x0000001000177213 */ /* 0x000fe20000000000 */
[----:B------:R-:W-:-:S04]  /*1200*/  IMAD R21, R21, R18, RZ ;  /* 0x0000001215157224 */ /* 0x000fc800078e02ff */
[----:B------:R-:W-:Y:S01]  /*1210*/  IMAD.HI.U32 R8, R9, R21, R8 ;  /* 0x0000001509087227 */ /* 0x000fe200078e0008 */
[----:B------:R-:W-:-:S03]  /*1220*/  IADD3 R9, PT, PT, R24, 0xffffffe, RZ ;  /* 0x0ffffffe18097810 */ /* 0x000fc60007ffe0ff */
[----:B------:R-:W-:-:S03]  /*1230*/  IMAD.MOV.U32 R21, RZ, RZ, R23 ;  /* 0x000000ffff157224 */ /* 0x000fc600078e0017 */
[----:B------:R-:W0:Y:S01]  /*1240*/  F2I.FTZ.U32.TRUNC.NTZ R9, R9 ;  /* 0x0000000900097305 */ /* 0x000e22000021f000 */
[----:B------:R-:W-:-:S04]  /*1250*/  IMAD.HI.U32 R23, R8, R21, RZ ;  /* 0x0000001508177227 */ /* 0x000fc800078e00ff */
[----:B------:R-:W-:-:S04]  /*1260*/  IMAD.MOV R8, RZ, RZ, -R23 ;  /* 0x000000ffff087224 */ /* 0x000fc800078e0a17 */
[----:B------:R-:W-:Y:S01]  /*1270*/  IMAD R21, R18, R8, R21 ;  /* 0x0000000812157224 */ /* 0x000fe200078e0215 */
[----:B------:R-:W-:-:S04]  /*1280*/  LOP3.LUT R8, R16, R13, RZ, 0x3c, !PT ;  /* 0x0000000d10087212 */ /* 0x000fc800078e3cff */
[----:B------:R-:W-:Y:S01]  /*1290*/  ISETP.GT.U32.AND P2, PT, R18, R21, PT ;  /* 0x000000151200720c */ /* 0x000fe20003f44070 */
[----:B0-----:R-:W-:Y:S01]  /*12a0*/  IMAD.MOV R25, RZ, RZ, -R9 ;  /* 0x000000ffff197224 */ /* 0x001fe200078e0a09 */
[----:B------:R-:W-:Y:S01]  /*12b0*/  ISETP.GE.AND P3, PT, R8, RZ, PT ;  /* 0x000000ff0800720c */ /* 0x000fe20003f66270 */
[----:B------:R-:W-:Y:S02]  /*12c0*/  IMAD.MOV.U32 R8, RZ, RZ, RZ ;  /* 0x000000ffff087224 */ /* 0x000fe400078e00ff */
[----:B------:R-:W-:-:S04]  /*12d0*/  IMAD R25, R25, R22, RZ ;  /* 0x0000001619197224 */ /* 0x000fc800078e02ff */
[----:B------:R-:W-:-:S04]  /*12e0*/  IMAD.HI.U32 R24, R9, R25, R8 ;  /* 0x0000001909187227 */ /* 0x000fc800078e0008 */
[----:B------:R-:W-:Y:S01]  /*12f0*/  @!P2 IMAD.IADD R21, R21, 0x1, -R18 ;  /* 0x000000011515a824 */ /* 0x000fe200078e0a12 */
[----:B------:R-:W-:Y:S02]  /*1300*/  @!P2 IADD3 R23, PT, PT, R23, 0x1, RZ ;  /* 0x000000011717a810 */ /* 0x000fe40007ffe0ff */
[----:B------:R-:W-:Y:S02]  /*1310*/  ISETP.NE.AND P2, PT, R13, RZ, PT ;  /* 0x000000ff0d00720c */ /* 0x000fe40003f45270 */
[----:B------:R-:W-:-:S13]  /*1320*/  ISETP.GE.U32.AND P0, PT, R21, R18, PT ;  /* 0x000000121500720c */ /* 0x000fda0003f06070 */
[----:B------:R-:W-:-:S05]  /*1330*/  @P0 VIADD R23, R23, 0x1 ;  /* 0x0000000117170836 */ /* 0x000fca0000000000 */
[----:B------:R-:W-:Y:S02]  /*1340*/  MOV R8, R23 ;  /* 0x0000001700087202 */ /* 0x000fe40000000f00 */
[----:B------:R-:W-:-:S03]  /*1350*/  LOP3.LUT R23, RZ, R13, RZ, 0x33, !PT ;  /* 0x0000000dff177212 */ /* 0x000fc600078e33ff */
[----:B------:R-:W-:-:S05]  /*1360*/  @!P3 IMAD.MOV R8, RZ, RZ, -R8 ;  /* 0x000000ffff08b224 */ /* 0x000fca00078e0a08 */
[----:B------:R-:W-:-:S04]  /*1370*/  SEL R8, R23, R8, !P2 ;  /* 0x0000000817087207 */ /* 0x000fc80005000000 */
[----:B------:R-:W-:Y:S02]  /*1380*/  IABS R25, R8 ;  /* 0x0000000800197213 */ /* 0x000fe40000000000 */
[----:B------:R-:W-:-:S03]  /*1390*/  ISETP.GE.AND P3, PT, R8, RZ, PT ;  /* 0x000000ff0800720c */ /* 0x000fc60003f66270 */
[----:B------:R-:W-:-:S04]  /*13a0*/  IMAD.HI.U32 R9, R24, R25, RZ ;  /* 0x0000001918097227 */ /* 0x000fc800078e00ff */
[----:B------:R-:W-:-:S04]  /*13b0*/  IMAD.MOV R9, RZ, RZ, -R9 ;  /* 0x000000ffff097224 */ /* 0x000fc800078e0a09 */
[----:B------:R-:W-:-:S05]  /*13c0*/  IMAD R9, R22, R9, R25 ;  /* 0x0000000916097224 */ /* 0x000fca00078e0219 */
[----:B------:R-:W-:-:S13]  /*13d0*/  ISETP.GT.U32.AND P0, PT, R22, R9, PT ;  /* 0x000000091600720c */ /* 0x000fda0003f04070 */
[----:B------:R-:W-:-:S04]  /*13e0*/  @!P0 IADD3 R9, PT, PT, R9, -R22, RZ ;  /* 0x8000001609098210 */ /* 0x000fc80007ffe0ff */
[----:B------:R-:W-:-:S13]  /*13f0*/  ISETP.GT.U32.AND P0, PT, R22, R9, PT ;  /* 0x000000091600720c */ /* 0x000fda0003f04070 */
[----:B------:R-:W-:-:S04]  /*1400*/  @!P0 IMAD.IADD R9, R9, 0x1, -R22 ;  /* 0x0000000109098824 */ /* 0x000fc800078e0a16 */
[----:B------:R-:W-:-:S05]  /*1410*/  IMAD.MOV.U32 R22, RZ, RZ, R9 ;  /* 0x000000ffff167224 */ /* 0x000fca00078e0009 */
[----:B------:R-:W-:Y:S02]  /*1420*/  @!P3 IADD3 R22, PT, PT, -R22, RZ, RZ ;  /* 0x000000ff1616b210 */ /* 0x000fe40007ffe1ff */
[----:B------:R-:W-:-:S04]  /*1430*/  @!P4 LOP3.LUT R22, RZ, R10, RZ, 0x33, !PT ;  /* 0x0000000aff16c212 */ /* 0x000fc800078e33ff */
[----:B------:R-:W-:-:S04]  /*1440*/  ISETP.GE.AND P0, PT, R22, UR4, PT ;  /* 0x0000000416007c0c */ /* 0x000fc8000bf06270 */
[----:B----4-:R-:W-:-:S13]  /*1450*/  ISETP.LT.OR P0, PT, R22, R11, P0 ;  /* 0x0000000b1600720c */ /* 0x010fda0000701670 */
[----:B------:R-:W-:Y:S05]  /*1460*/  @P0 BRA `(.L_x_9) ;  /* 0x0000000000700947 */ /* 0x000fea0003800000 */
[----:B------:R-:W-:-:S06]  /*1470*/  IMAD.WIDE R8, R3, 0x4, R6 ;  /* 0x0000000403087825 */ /* 0x000fcc00078e0206 */
[----:B------:R0:W2:Y:S01]  /*1480*/  LDG.E R8, desc[UR6][R8.64] ;  /* 0x0000000608087981 */ /* 0x0000a2000c1e1900 */
[----:B------:R-:W1:Y:S01]  /*1490*/  I2F.RP R19, R14 ;  /* 0x0000000e00137306 */ /* 0x000e620000209400 */
[----:B------:R-:W-:Y:S01]  /*14a0*/  ISETP.GE.AND P3, PT, R16, RZ, PT ;  /* 0x000000ff1000720c */ /* 0x000fe20003f66270 */
[----:B------:R-:W-:Y:S01]  /*14b0*/  IMAD.MOV.U32 R20, RZ, RZ, R14 ;  /* 0x000000ffff147224 */ /* 0x000fe200078e000e */
[-C--:B------:R-:W-:Y:S01]  /*14c0*/  ISETP.GT.U32.AND P4, PT, R18, R21.reuse, PT ;  /* 0x000000151200720c */ /* 0x080fe20003f84070 */
[----:B------:R-:W-:Y:S01]  /*14d0*/  IMAD.IADD R18, R21, 0x1, -R18 ;  /* 0x0000000115127824 */ /* 0x000fe200078e0a12 */
[----:B------:R-:W-:Y:S01]  /*14e0*/  ISETP.GE.AND P0, PT, R3, RZ, PT ;  /* 0x000000ff0300720c */ /* 0x000fe20003f06270 */
[----:B------:R-:W-:Y:S01]  /*14f0*/  IMAD.IADD R22, R22, 0x1, -R11 ;  /* 0x0000000116167824 */ /* 0x000fe200078e0a0b */
[----:B------:R-:W-:Y:S02]  /*1500*/  IADD3 R16, PT, PT, R17, -R14, RZ ;  /* 0x8000000e11107210 */ /* 0x000fe40007ffe0ff */
[----:B------:R-:W-:-:S02]  /*1510*/  SEL R18, R18, R21, !P4 ;  /* 0x0000001512127207 */ /* 0x000fc40006000000 */
[----:B------:R-:W-:-:S03]  /*1520*/  ISETP.GT.U32.AND P4, PT, R20, R17, PT ;  /* 0x000000111400720c */ /* 0x000fc60003f84070 */
[----:B------:R-:W-:Y:S01]  /*1530*/  @!P3 IMAD.MOV R18, RZ, RZ, -R18 ;  /* 0x000000ffff12b224 */ /* 0x000fe200078e0a12 */
[----:B-1----:R-:W0:Y:S01]  /*1540*/  MUFU.RCP R19, R19 ;  /* 0x0000001300137308 */ /* 0x002e220000001000 */
[----:B------:R-:W-:-:S03]  /*1550*/  SEL R16, R16, R17, !P4 ;  /* 0x0000001110107207 */ /* 0x000fc60006000000 */
[----:B------:R-:W-:Y:S02]  /*1560*/  SEL R18, R23, R18, !P2 ;  /* 0x0000001217127207 */ /* 0x000fe40005000000 */
[----:B------:R-:W-:-:S03]  /*1570*/  @!P0 IADD3 R16, PT, PT, -R16, RZ, RZ ;  /* 0x000000ff10108210 */ /* 0x000fc60007ffe1ff */
[----:B------:R-:W-:Y:S01]  /*1580*/  IMAD R18, R22, R13, R18 ;  /* 0x0000000d16127224 */ /* 0x000fe200078e0212 */
[----:B------:R-:W-:-:S05]  /*1590*/  SEL R15, R15, R16, !P1 ;  /* 0x000000100f0f7207 */ /* 0x000fca0004800000 */
[----:B------:R-:W-:Y:S02]  /*15a0*/  IMAD R15, R18, R12, R15 ;  /* 0x0000000c120f7224 */ /* 0x000fe400078e020f */
[----:B0-----:R-:W-:Y:S02]  /*15b0*/  VIADD R9, R19, 0xffffffe ;  /* 0x0ffffffe13097836 */ /* 0x001fe40000000000 */
[----:B------:R-:W-:-:S04]  /*15c0*/  IMAD.WIDE R16, R15, 0x4, R4 ;  /* 0x000000040f107825 */ /* 0x000fc800078e0204 */
[----:B------:R-:W0:Y:S02]  /*15d0*/  F2I.FTZ.U32.TRUNC.NTZ R9, R9 ;  /* 0x0000000900097305 */ /* 0x000e24000021f000 */
[----:B0-----:R-:W-:-:S04]  /*15e0*/  IMAD.MOV R19, RZ, RZ, -R9 ;  /* 0x000000ffff137224 */ /* 0x001fc800078e0a09 */
[----:B------:R-:W-:Y:S01]  /*15f0*/  IMAD R19, R19, R14, RZ ;  /* 0x0000000e13137224 */ /* 0x000fe200078e02ff */
[----:B--2---:R0:W-:Y:S02]  /*1600*/  STG.E desc[UR6][R16.64], R8 ;  /* 0x0000000810007986 */ /* 0x0041e4000c101906 */
[----:B0-----:R-:W-:-:S05]  /*1610*/  HFMA2 R8, -RZ, RZ, 0, 0 ;  /* 0x00000000ff087431 */ /* 0x001fca00000001ff */
[----:B------:R-:W-:-:S07]  /*1620*/  IMAD.HI.U32 R19, R9, R19, R8 ;  /* 0x0000001309137227 */ /* 0x000fce00078e0008 */
.L_x_9:
[----:B------:R-:W-:Y:S05]  /*1630*/  BSYNC.RECONVERGENT B0 ;  /* 0x0000000000007941 */ /* 0x000fea0003800200 */
.L_x_8:
[----:B------:R-:W-:-:S05]  /*1640*/  IMAD.IADD R3, R0, 0x1, R3 ;  /* 0x0000000100037824 */ /* 0x000fca00078e0203 */
[----:B------:R-:W-:-:S13]  /*1650*/  ISETP.GE.AND P0, PT, R3, R2, PT ;  /* 0x000000020300720c */ /* 0x000fda0003f06270 */
[----:B------:R-:W-:Y:S05]  /*1660*/  @!P0 BRA `(.L_x_10) ;  /* 0xfffffff800708947 */ /* 0x000fea000383ffff */
[----:B------:R-:W-:Y:S05]  /*1670*/  EXIT ;  /* 0x000000000000794d */ /* 0x000fea0003800000 */
.L_x_11:
[----:B------:R-:W-:-:S00]  /*1680*/  BRA `(.L_x_11) ;  /* 0xfffffffc00fc7947 */ /* 0x000fc0000383ffff */
[----:B------:R-:W-:-:S00]  /*1690*/  NOP ;  /* 0x0000000000007918 */ /* 0x000fc00000000000 */
        /* <DEDUP_REMOVED lines=14> */
.L_x_12:


//--------------------- .nv.shared.reserved.0     --------------------------
	.section	.nv.shared.reserved.0,"aw",@nobits
	.weak		__nv_reservedSMEM_offset_0_alias
	.size		__nv_reservedSMEM_offset_0_alias, 0, 64
	.other		__nv_reservedSMEM_offset_0_alias,@"STO_CUDA_RESERVED_SHARED STV_DEFAULT"
__nv_reservedSMEM_offset_0_alias:
	.zero		0
	.zero		64


//--------------------- .nv.constant0._Z23kernel_separate_forwardPfS_iiiiii --------------------------
	.section	.nv.constant0._Z23kernel_separate_forwardPfS_iiiiii,"a",@progbits
	.sectionflags	@""
	.align	4
.nv.constant0._Z23kernel_separate_forwardPfS_iiiiii:
	.zero		936


//--------------------- SYMBOLS --------------------------

	.type		.nv.reservedSmem.offset0,@object
	.size		.nv.reservedSmem.offset0,0x4
